	.headerflags	@"EF_CUDA_TEXMODE_UNIFIED EF_CUDA_64BIT_ADDRESS EF_CUDA_ACCELERATORS EF_CUDA_SM90 EF_CUDA_VIRTUAL_SM(EF_CUDA_SM90)"
	.elftype	@"ET_EXEC"


//--------------------- .nv.info                  --------------------------
	.section	.nv.info,"",@"SHT_CUDA_INFO"
	.align	4


	//----- nvinfo : EIATTR_REGCOUNT
	.align		4
        /*0000*/ 	.byte	0x04, 0x2f
        /*0002*/ 	.short	(.L_1 - .L_0)
	.align		4
.L_0:
        /*0004*/ 	.word	index@(triton_poi_fused_add_mul_native_layer_norm_9)
        /*0008*/ 	.word	0x0000001d


	//----- nvinfo : EIATTR_MIN_STACK_SIZE
	.align		4
.L_1:
        /*000c*/ 	.byte	0x04, 0x12
        /*000e*/ 	.short	(.L_3 - .L_2)
	.align		4
.L_2:
        /*0010*/ 	.word	index@(triton_poi_fused_add_mul_native_layer_norm_9)
        /*0014*/ 	.word	0x00000000


	//----- nvinfo : EIATTR_FRAME_SIZE
	.align		4
.L_3:
        /*0018*/ 	.byte	0x04, 0x11
        /*001a*/ 	.short	(.L_5 - .L_4)
	.align		4
.L_4:
        /*001c*/ 	.word	index@(triton_poi_fused_add_mul_native_layer_norm_9)
        /*0020*/ 	.word	0x00000000


	//----- nvinfo : EIATTR_MIN_STACK_SIZE
	.align		4
.L_5:
        /*0024*/ 	.byte	0x04, 0x12
        /*0026*/ 	.short	(.L_7 - .L_6)
	.align		4
.L_6:
        /*0028*/ 	.word	index@(triton_poi_fused_add_mul_native_layer_norm_9)
        /*002c*/ 	.word	0x00000000
.L_7:


//--------------------- .nv.info.triton_poi_fused_add_mul_native_layer_norm_9 --------------------------
	.section	.nv.info.triton_poi_fused_add_mul_native_layer_norm_9,"",@"SHT_CUDA_INFO"
	.sectionflags	@""
	.align	4


	//----- nvinfo : EIATTR_CUDA_API_VERSION
	.align		4
        /*0000*/ 	.byte	0x04, 0x37
        /*0002*/ 	.short	(.L_9 - .L_8)
.L_8:
        /*0004*/ 	.word	0x0000007c


	//----- nvinfo : EIATTR_KPARAM_INFO
	.align		4
.L_9:
        /*0008*/ 	.byte	0x04, 0x17
        /*000a*/ 	.short	(.L_11 - .L_10)
.L_10:
        /*000c*/ 	.word	0x00000000
        /*0010*/ 	.short	0x0006
        /*0012*/ 	.short	0x0030
        /*0014*/ 	.byte	0x00, 0xf0, 0x11, 0x00


	//----- nvinfo : EIATTR_KPARAM_INFO
	.align		4
.L_11:
        /*0018*/ 	.byte	0x04, 0x17
        /*001a*/ 	.short	(.L_13 - .L_12)
.L_12:
        /*001c*/ 	.word	0x00000000
        /*0020*/ 	.short	0x0005
        /*0022*/ 	.short	0x0028
        /*0024*/ 	.byte	0x00, 0xf4, 0x21, 0x00


	//----- nvinfo : EIATTR_KPARAM_INFO
	.align		4
.L_13:
        /*0028*/ 	.byte	0x04, 0x17
        /*002a*/ 	.short	(.L_15 - .L_14)
.L_14:
        /*002c*/ 	.word	0x00000000
        /*0030*/ 	.short	0x0004
        /*0032*/ 	.short	0x0020
        /*0034*/ 	.byte	0x00, 0xf4, 0x21, 0x00


	//----- nvinfo : EIATTR_KPARAM_INFO
	.align		4
.L_15:
        /*0038*/ 	.byte	0x04, 0x17
        /*003a*/ 	.short	(.L_17 - .L_16)
.L_16:
        /*003c*/ 	.word	0x00000000
        /*0040*/ 	.short	0x0003
        /*0042*/ 	.short	0x0018
        /*0044*/ 	.byte	0x00, 0xf4, 0x21, 0x00


	//----- nvinfo : EIATTR_KPARAM_INFO
	.align		4
.L_17:
        /*0048*/ 	.byte	0x04, 0x17
        /*004a*/ 	.short	(.L_19 - .L_18)
.L_18:
        /*004c*/ 	.word	0x00000000
        /*0050*/ 	.short	0x0002
        /*0052*/ 	.short	0x0010
        /*0054*/ 	.byte	0x00, 0xf4, 0x21, 0x00


	//----- nvinfo : EIATTR_KPARAM_INFO
	.align		4
.L_19:
        /*0058*/ 	.byte	0x04, 0x17
        /*005a*/ 	.short	(.L_21 - .L_20)
.L_20:
        /*005c*/ 	.word	0x00000000
        /*0060*/ 	.short	0x0001
        /*0062*/ 	.short	0x0008
        /*0064*/ 	.byte	0x00, 0xf4, 0x21, 0x00


	//----- nvinfo : EIATTR_KPARAM_INFO
	.align		4
.L_21:
        /*0068*/ 	.byte	0x04, 0x17
        /*006a*/ 	.short	(.L_23 - .L_22)
.L_22:
        /*006c*/ 	.word	0x00000000
        /*0070*/ 	.short	0x0000
        /*0072*/ 	.short	0x0000
        /*0074*/ 	.byte	0x00, 0xf4, 0x21, 0x00


	//----- nvinfo : EIATTR_SPARSE_MMA_MASK
	.align		4
.L_23:
        /*0078*/ 	.byte	0x03, 0x50
        /*007a*/ 	.short	0x0000


	//----- nvinfo : EIATTR_MAXREG_COUNT
	.align		4
        /*007c*/ 	.byte	0x03, 0x1b
        /*007e*/ 	.short	0x00ff


	//----- nvinfo : EIATTR_EXIT_INSTR_OFFSETS
	.align		4
        /*0080*/ 	.byte	0x04, 0x1c
        /*0082*/ 	.short	(.L_25 - .L_24)


	//   ....[0]....
.L_24:
        /*0084*/ 	.word	0x00000510


	//   ....[1]....
        /*0088*/ 	.word	0x00000540


	//----- nvinfo : EIATTR_REQNTID
	.align		4
.L_25:
        /*008c*/ 	.byte	0x04, 0x10
        /*008e*/ 	.short	(.L_27 - .L_26)
.L_26:
        /*0090*/ 	.word	0x00000020
        /*0094*/ 	.word	0x00000001
        /*0098*/ 	.word	0x00000001


	//----- nvinfo : EIATTR_CBANK_PARAM_SIZE
	.align		4
.L_27:
        /*009c*/ 	.byte	0x03, 0x19
        /*009e*/ 	.short	0x0034


	//----- nvinfo : EIATTR_PARAM_CBANK
	.align		4
        /*00a0*/ 	.byte	0x04, 0x0a
        /*00a2*/ 	.short	(.L_29 - .L_28)
	.align		4
.L_28:
        /*00a4*/ 	.word	index@(.nv.constant0.triton_poi_fused_add_mul_native_layer_norm_9)
        /*00a8*/ 	.short	0x0210
        /*00aa*/ 	.short	0x0034


	//----- nvinfo : EIATTR_SW_WAR
	.align		4
.L_29:
        /*00ac*/ 	.byte	0x04, 0x36
        /*00ae*/ 	.short	(.L_31 - .L_30)
.L_30:
        /*00b0*/ 	.word	0x00000008
.L_31:


//--------------------- .nv.callgraph             --------------------------
	.section	.nv.callgraph,"",@"SHT_CUDA_CALLGRAPH"
	.align	4
	.sectionentsize	8
	.align		4
        /*0000*/ 	.word	0x00000000
	.align		4
        /*0004*/ 	.word	0xffffffff
	.align		4
        /*0008*/ 	.word	0x00000000
	.align		4
        /*000c*/ 	.word	0xfffffffe
	.align		4
        /*0010*/ 	.word	0x00000000
	.align		4
        /*0014*/ 	.word	0xfffffffd
	.align		4
        /*0018*/ 	.word	0x00000000
	.align		4
        /*001c*/ 	.word	0xfffffffc


//--------------------- .text.triton_poi_fused_add_mul_native_layer_norm_9 --------------------------
	.section	.text.triton_poi_fused_add_mul_native_layer_norm_9,"ax",@progbits
	.align	128
        .global         triton_poi_fused_add_mul_native_layer_norm_9
        .type           triton_poi_fused_add_mul_native_layer_norm_9,@function
        .size           triton_poi_fused_add_mul_native_layer_norm_9,(.L_x_1 - triton_poi_fused_add_mul_native_layer_norm_9)
        .other          triton_poi_fused_add_mul_native_layer_norm_9,@"STO_CUDA_ENTRY STV_DEFAULT"
triton_poi_fused_add_mul_native_layer_norm_9:
.text.triton_poi_fused_add_mul_native_layer_norm_9:
[----:B------:R-:W0:Y:S01]  /*0000*/  LDC R1, c[0x0][0x28] ;  /* 0x00000a00ff017b82 */ /* 0x000e220000000800 */
[----:B------:R-:W1:Y:S07]  /*0010*/  S2R R26, SR_TID.X ;  /* 0x00000000001a7919 */ /* 0x000e6e0000002100 */
[----:B------:R-:W2:Y:S01]  /*0020*/  LDC.64 R14, c[0x0][0x218] ;  /* 0x00008600ff0e7b82 */ /* 0x000ea20000000a00 */
[----:B------:R-:W-:Y:S01]  /*0030*/  HFMA2.MMA R6, -RZ, RZ, 0, 1.430511474609375e-06 ;  /* 0x00000018ff067435 */ /* 0x000fe200000001ff */
[----:B------:R-:W-:Y:S01]  /*0040*/  MOV R4, 0x18 ;  /* 0x0000001800047802 */ /* 0x000fe20000000f00 */
[----:B------:R-:W3:Y:S01]  /*0050*/  S2R R3, SR_CTAID.X ;  /* 0x0000000000037919 */ /* 0x000ee20000002500 */
[----:B------:R-:W-:Y:S01]  /*0060*/  CS2R R20, SRZ ;  /* 0x0000000000147805 */ /* 0x000fe2000001ff00 */
[----:B------:R-:W-:Y:S01]  /*0070*/  ULDC.64 UR4, c[0x0][0x208] ;  /* 0x0000820000047ab9 */ /* 0x000fe20000000a00 */
[----:B------:R-:W-:-:S02]  /*0080*/  CS2R R16, SRZ ;  /* 0x0000000000107805 */ /* 0x000fc4000001ff00 */
[----:B------:R-:W4:Y:S01]  /*0090*/  LDC.64 R8, c[0x0][0x220] ;  /* 0x00008800ff087b82 */ /* 0x000f220000000a00 */
[----:B-1----:R-:W-:-:S04]  /*00a0*/  LOP3.LUT R0, R26, 0xf, RZ, 0xc0, !PT ;  /* 0x0000000f1a007812 */ /* 0x002fc800078ec0ff */
[----:B---3--:R-:W-:-:S03]  /*00b0*/  LEA R0, R3, R0, 0x4 ;  /* 0x0000000003007211 */ /* 0x008fc600078e20ff */
[----:B------:R-:W1:Y:S01]  /*00c0*/  LDC.64 R2, c[0x0][0x210] ;  /* 0x00008400ff027b82 */ /* 0x000e620000000a00 */
[----:B------:R-:W-:Y:S02]  /*00d0*/  SHF.R.S32.HI R5, RZ, 0x1f, R0 ;  /* 0x0000001fff057819 */ /* 0x000fe40000011400 */
[C---:B------:R-:W-:Y:S02]  /*00e0*/  ISETP.GE.AND P0, PT, R0.reuse, 0x10, PT ;  /* 0x000000100000780c */ /* 0x040fe40003f06270 */
[----:B------:R-:W-:Y:S02]  /*00f0*/  LEA.HI R5, R5, R0, RZ, 0x2 ;  /* 0x0000000005057211 */ /* 0x000fe400078f10ff */
[----:B------:R-:W-:Y:S02]  /*0100*/  SHF.L.U32 R19, R0, 0x2, RZ ;  /* 0x0000000200137819 */ /* 0x000fe400000006ff */
[----:B------:R-:W-:Y:S02]  /*0110*/  LOP3.LUT R7, R5, 0x3ffffffc, RZ, 0xc0, !PT ;  /* 0x3ffffffc05077812 */ /* 0x000fe400078ec0ff */
[----:B------:R-:W-:-:S02]  /*0120*/  SHF.R.U32.HI R5, RZ, 0x2, R5 ;  /* 0x00000002ff057819 */ /* 0x000fc40000011605 */
[----:B------:R-:W-:-:S03]  /*0130*/  IADD3 R7, R0, -R7, RZ ;  /* 0x8000000700077210 */ /* 0x000fc60007ffe0ff */
[----:B------:R-:W-:Y:S01]  /*0140*/  IMAD R11, R5, R6, 0x8 ;  /* 0x00000008050b7424 */ /* 0x000fe200078e0206 */
[----:B------:R-:W-:Y:S01]  /*0150*/  SHF.L.U32 R7, R7, 0x2, RZ ;  /* 0x0000000207077819 */ /* 0x000fe200000006ff */
[CC--:B------:R-:W-:Y:S02]  /*0160*/  IMAD R13, R5.reuse, R4.reuse, 0x9 ;  /* 0x00000009050d7424 */ /* 0x0c0fe400078e0204 */
[CC--:B------:R-:W-:Y:S02]  /*0170*/  IMAD R23, R5.reuse, R4.reuse, 0xa ;  /* 0x0000000a05177424 */ /* 0x0c0fe400078e0204 */
[----:B------:R-:W-:Y:S02]  /*0180*/  IMAD R25, R5, R4, 0xb ;  /* 0x0000000b05197424 */ /* 0x000fe400078e0204 */
[----:B------:R-:W3:Y:S01]  /*0190*/  LDC.64 R4, c[0x0][0x228] ;  /* 0x00008a00ff047b82 */ /* 0x000ee20000000a00 */
[----:B-1----:R-:W-:-:S04]  /*01a0*/  IMAD.WIDE R2, R7, 0x4, R2 ;  /* 0x0000000407027825 */ /* 0x002fc800078e0202 */
[----:B--2---:R-:W-:-:S04]  /*01b0*/  IMAD.WIDE R6, R11, 0x4, R14 ;  /* 0x000000040b067825 */ /* 0x004fc800078e020e */
[----:B------:R-:W-:Y:S01]  /*01c0*/  IMAD.WIDE R10, R13, 0x4, R14 ;  /* 0x000000040d0a7825 */ /* 0x000fe200078e020e */
[----:B------:R1:W2:Y:S03]  /*01d0*/  @!P0 LDG.E.EL R17, desc[UR4][R6.64] ;  /* 0x0000000406118981 */ /* 0x0002a6000c2e1900 */
[----:B----4-:R-:W-:Y:S01]  /*01e0*/  IMAD.WIDE R8, R19, 0x4, R8 ;  /* 0x0000000413087825 */ /* 0x010fe200078e0208 */
[----:B------:R4:W5:Y:S01]  /*01f0*/  @!P0 LDG.E.EL R21, desc[UR4][R10.64] ;  /* 0x000000040a158981 */ /* 0x000962000c2e1900 */
[----:B------:R-:W-:Y:S01]  /*0200*/  CS2R R18, SRZ ;  /* 0x0000000000127805 */ /* 0x000fe2000001ff00 */
[----:B------:R-:W-:Y:S01]  /*0210*/  HFMA2.MMA R24, -RZ, RZ, 0, 0 ;  /* 0x00000000ff187435 */ /* 0x000fe200000001ff */
[--C-:B------:R-:W-:Y:S01]  /*0220*/  IMAD.WIDE R12, R23, 0x4, R14.reuse ;  /* 0x00000004170c7825 */ /* 0x100fe200078e020e */
[----:B------:R-:W-:Y:S01]  /*0230*/  CS2R R22, SRZ ;  /* 0x0000000000167805 */ /* 0x000fe2000001ff00 */
[----:B------:R-:W2:Y:S01]  /*0240*/  @!P0 LDG.E.EL R16, desc[UR4][R8.64] ;  /* 0x0000000408108981 */ /* 0x000ea2000c2e1900 */
[----:B-1----:R-:W-:Y:S01]  /*0250*/  MOV R6, RZ ;  /* 0x000000ff00067202 */ /* 0x002fe20000000f00 */
[----:B------:R-:W-:-:S02]  /*0260*/  IMAD.WIDE R14, R25, 0x4, R14 ;  /* 0x00000004190e7825 */ /* 0x000fc400078e020e */
[----:B------:R-:W2:Y:S01]  /*0270*/  @!P0 LDG.E.EL R18, desc[UR4][R8.64+0x4] ;  /* 0x0000040408128981 */ /* 0x000ea2000c2e1900 */
[----:B----4-:R-:W-:-:S03]  /*0280*/  HFMA2.MMA R10, -RZ, RZ, 0, 0 ;  /* 0x00000000ff0a7435 */ /* 0x010fc600000001ff */
[----:B---3--:R-:W2:Y:S04]  /*0290*/  LDG.E R7, desc[UR4][R4.64] ;  /* 0x0000000404077981 */ /* 0x008ea8000c1e1900 */
[----:B------:R-:W3:Y:S04]  /*02a0*/  LDG.E R11, desc[UR4][R4.64+0x4] ;  /* 0x00000404040b7981 */ /* 0x000ee8000c1e1900 */
[----:B------:R1:W4:Y:S04]  /*02b0*/  @!P0 LDG.E.EL R20, desc[UR4][R12.64] ;  /* 0x000000040c148981 */ /* 0x000328000c2e1900 */
[----:B------:R-:W4:Y:S04]  /*02c0*/  @!P0 LDG.E.EL R22, desc[UR4][R8.64+0x8] ;  /* 0x0000080408168981 */ /* 0x000f28000c2e1900 */
[----:B------:R-:W4:Y:S04]  /*02d0*/  @!P0 LDG.E.EL R6, desc[UR4][R2.64] ;  /* 0x0000000402068981 */ /* 0x000f28000c2e1900 */
[----:B------:R-:W5:Y:S01]  /*02e0*/  LDG.E R13, desc[UR4][R4.64+0x8] ;  /* 0x00000804040d7981 */ /* 0x000f62000c1e1900 */
[----:B-1----:R-:W-:-:S03]  /*02f0*/  MOV R12, RZ ;  /* 0x000000ff000c7202 */ /* 0x002fc60000000f00 */
[----:B------:R-:W5:Y:S04]  /*0300*/  @!P0 LDG.E.EL R10, desc[UR4][R2.64+0x4] ;  /* 0x00000404020a8981 */ /* 0x000f68000c2e1900 */
[----:B------:R-:W5:Y:S04]  /*0310*/  @!P0 LDG.E.EL R24, desc[UR4][R8.64+0xc] ;  /* 0x00000c0408188981 */ /* 0x000f68000c2e1900 */
[----:B------:R-:W5:Y:S04]  /*0320*/  @!P0 LDG.E.EL R19, desc[UR4][R2.64+0x8] ;  /* 0x0000080402138981 */ /* 0x000f68000c2e1900 */
[----:B------:R1:W5:Y:S04]  /*0330*/  @!P0 LDG.E.EL R23, desc[UR4][R2.64+0xc] ;  /* 0x00000c0402178981 */ /* 0x000368000c2e1900 */
[----:B0-----:R0:W5:Y:S04]  /*0340*/  LDG.E R9, desc[UR4][R4.64+0xc] ;  /* 0x00000c0404097981 */ /* 0x001168000c1e1900 */
[----:B------:R-:W5:Y:S01]  /*0350*/  @!P0 LDG.E.EL R12, desc[UR4][R14.64] ;  /* 0x000000040e0c8981 */ /* 0x000f62000c2e1900 */
[----:B-1----:R-:W1:Y:S01]  /*0360*/  LDC.64 R2, c[0x0][0x230] ;  /* 0x00008c00ff027b82 */ /* 0x002e620000000a00 */
[----:B------:R-:W-:-:S04]  /*0370*/  LOP3.LUT P0, RZ, R26, 0x10, RZ, 0xc0, !PT ;  /* 0x000000101aff7812 */ /* 0x000fc8000780c0ff */
[C---:B------:R-:W-:Y:S01]  /*0380*/  ISETP.LT.AND P0, PT, R0.reuse, 0x10, !P0 ;  /* 0x000000100000780c */ /* 0x040fe20004701270 */
[----:B-1----:R-:W-:-:S04]  /*0390*/  IMAD.WIDE R2, R0, 0x4, R2 ;  /* 0x0000000400027825 */ /* 0x002fc800078e0202 */
[----:B--2---:R-:W-:Y:S01]  /*03a0*/  FADD R7, R7, R16 ;  /* 0x0000001007077221 */ /* 0x004fe20000000000 */
[----:B---3--:R-:W-:-:S03]  /*03b0*/  FADD R11, R11, R18 ;  /* 0x000000120b0b7221 */ /* 0x008fc60000000000 */
[----:B----4-:R-:W-:Y:S01]  /*03c0*/  FFMA R6, R7, R17, R6 ;  /* 0x0000001107067223 */ /* 0x010fe20000000006 */
[----:B-----5:R-:W-:Y:S01]  /*03d0*/  FADD R22, R13, R22 ;  /* 0x000000160d167221 */ /* 0x020fe20000000000 */
[----:B------:R-:W-:-:S04]  /*03e0*/  FFMA R11, R11, R21, R10 ;  /* 0x000000150b0b7223 */ /* 0x000fc8000000000a */
[----:B0-----:R-:W-:Y:S01]  /*03f0*/  FADD R4, R6, R11 ;  /* 0x0000000b06047221 */ /* 0x001fe20000000000 */
[----:B------:R-:W-:-:S04]  /*0400*/  FFMA R19, R22, R20, R19 ;  /* 0x0000001416137223 */ /* 0x000fc80000000013 */
[----:B------:R-:W-:Y:S01]  /*0410*/  FADD R5, R4, R19 ;  /* 0x0000001304057221 */ /* 0x000fe20000000000 */
[----:B------:R-:W-:-:S04]  /*0420*/  FADD R24, R9, R24 ;  /* 0x0000001809187221 */ /* 0x000fc80000000000 */
[----:B------:R-:W-:-:S04]  /*0430*/  FFMA R12, R24, R12, R23 ;  /* 0x0000000c180c7223 */ /* 0x000fc80000000017 */
[----:B------:R-:W-:Y:S02]  /*0440*/  FADD R7, R12, R5 ;  /* 0x000000050c077221 */ /* 0x000fe40000000000 */
[----:B------:R-:W0:Y:S02]  /*0450*/  LDC.64 R4, c[0x0][0x238] ;  /* 0x00008e00ff047b82 */ /* 0x000e240000000a00 */
[----:B------:R-:W-:-:S04]  /*0460*/  FMUL R7, R7, 0.25 ;  /* 0x3e80000007077820 */ /* 0x000fc80000400000 */
[--C-:B------:R-:W-:Y:S01]  /*0470*/  FADD R11, R11, -R7.reuse ;  /* 0x800000070b0b7221 */ /* 0x100fe20000000000 */
[----:B------:R-:W-:-:S03]  /*0480*/  FADD R6, R6, -R7 ;  /* 0x8000000706067221 */ /* 0x000fc60000000000 */
[----:B------:R-:W-:-:S04]  /*0490*/  FMUL R11, R11, R11 ;  /* 0x0000000b0b0b7220 */ /* 0x000fc80000400000 */
[----:B------:R-:W-:Y:S01]  /*04a0*/  FFMA R11, R6, R6, R11 ;  /* 0x00000006060b7223 */ /* 0x000fe2000000000b */
[--C-:B------:R-:W-:Y:S01]  /*04b0*/  FADD R6, R19, -R7.reuse ;  /* 0x8000000713067221 */ /* 0x100fe20000000000 */
[----:B------:R-:W-:Y:S01]  /*04c0*/  FADD R12, R12, -R7 ;  /* 0x800000070c0c7221 */ /* 0x000fe20000000000 */
[----:B------:R1:W-:Y:S02]  /*04d0*/  @P0 STG.E desc[UR4][R2.64], R7 ;  /* 0x0000000702000986 */ /* 0x0003e4000c101904 */
[----:B------:R-:W-:-:S04]  /*04e0*/  FFMA R11, R6, R6, R11 ;  /* 0x00000006060b7223 */ /* 0x000fc8000000000b */
[----:B------:R-:W-:Y:S01]  /*04f0*/  FFMA R11, R12, R12, R11 ;  /* 0x0000000c0c0b7223 */ /* 0x000fe2000000000b */
[----:B0-----:R-:W-:Y:S01]  /*0500*/  IMAD.WIDE R4, R0, 0x4, R4 ;  /* 0x0000000400047825 */ /* 0x001fe200078e0204 */
[----:B------:R-:W-:Y:S06]  /*0510*/  @!P0 EXIT ;  /* 0x000000000000894d */ /* 0x000fec0003800000 */
[----:B------:R-:W-:-:S05]  /*0520*/  FMUL R11, R11, 0.25 ;  /* 0x3e8000000b0b7820 */ /* 0x000fca0000400000 */
[----:B------:R-:W-:Y:S01]  /*0530*/  STG.E desc[UR4][R4.64], R11 ;  /* 0x0000000b04007986 */ /* 0x000fe2000c101904 */
[----:B------:R-:W-:Y:S05]  /*0540*/  EXIT ;  /* 0x000000000000794d */ /* 0x000fea0003800000 */
.L_x_0:
[----:B------:R-:W-:-:S00]  /*0550*/  BRA `(.L_x_0) ;  /* 0xfffffffc00fc7947 */ /* 0x000fc0000383ffff */
[----:B------:R-:W-:-:S00]  /*0560*/  NOP ;  /* 0x0000000000007918 */ /* 0x000fc00000000000 */
        /* <DEDUP_REMOVED lines=9> */
.L_x_1:


//--------------------- .nv.constant0.triton_poi_fused_add_mul_native_layer_norm_9 --------------------------
	.section	.nv.constant0.triton_poi_fused_add_mul_native_layer_norm_9,"a",@progbits
	.sectionflags	@""
	.align	4
.nv.constant0.triton_poi_fused_add_mul_native_layer_norm_9:
	.zero		580
